	.headerflags	@"EF_CUDA_TEXMODE_UNIFIED EF_CUDA_64BIT_ADDRESS EF_CUDA_ACCELERATORS EF_CUDA_SM90 EF_CUDA_VIRTUAL_SM(EF_CUDA_SM90)"
	.elftype	@"ET_EXEC"


//--------------------- .nv.info                  --------------------------
	.section	.nv.info,"",@"SHT_CUDA_INFO"
	.align	4


	//----- nvinfo : EIATTR_REGCOUNT
	.align		4
        /*0000*/ 	.byte	0x04, 0x2f
        /*0002*/ 	.short	(.L_3 - .L_2)
	.align		4
.L_2:
        /*0004*/ 	.word	index@(triton_poi_fused__native_batch_norm_legit_no_training_relu_12)
        /*0008*/ 	.word	0x00000011


	//----- nvinfo : EIATTR_MIN_STACK_SIZE
	.align		4
.L_3:
        /*000c*/ 	.byte	0x04, 0x12
        /*000e*/ 	.short	(.L_5 - .L_4)
	.align		4
.L_4:
        /*0010*/ 	.word	index@(triton_poi_fused__native_batch_norm_legit_no_training_relu_12)
        /*0014*/ 	.word	0x00000000


	//----- nvinfo : EIATTR_FRAME_SIZE
	.align		4
.L_5:
        /*0018*/ 	.byte	0x04, 0x11
        /*001a*/ 	.short	(.L_7 - .L_6)
	.align		4
.L_6:
        /*001c*/ 	.word	index@(triton_poi_fused__native_batch_norm_legit_no_training_relu_12)
        /*0020*/ 	.word	0x00000000


	//----- nvinfo : EIATTR_MIN_STACK_SIZE
	.align		4
.L_7:
        /*0024*/ 	.byte	0x04, 0x12
        /*0026*/ 	.short	(.L_9 - .L_8)
	.align		4
.L_8:
        /*0028*/ 	.word	index@(triton_poi_fused__native_batch_norm_legit_no_training_relu_12)
        /*002c*/ 	.word	0x00000000
.L_9:


//--------------------- .nv.info.triton_poi_fused__native_batch_norm_legit_no_training_relu_12 --------------------------
	.section	.nv.info.triton_poi_fused__native_batch_norm_legit_no_training_relu_12,"",@"SHT_CUDA_INFO"
	.sectionflags	@""
	.align	4


	//----- nvinfo : EIATTR_CUDA_API_VERSION
	.align		4
        /*0000*/ 	.byte	0x04, 0x37
        /*0002*/ 	.short	(.L_11 - .L_10)
.L_10:
        /*0004*/ 	.word	0x0000007c


	//----- nvinfo : EIATTR_KPARAM_INFO
	.align		4
.L_11:
        /*0008*/ 	.byte	0x04, 0x17
        /*000a*/ 	.short	(.L_13 - .L_12)
.L_12:
        /*000c*/ 	.word	0x00000000
        /*0010*/ 	.short	0x0006
        /*0012*/ 	.short	0x0030
        /*0014*/ 	.byte	0x00, 0xf0, 0x11, 0x00


	//----- nvinfo : EIATTR_KPARAM_INFO
	.align		4
.L_13:
        /*0018*/ 	.byte	0x04, 0x17
        /*001a*/ 	.short	(.L_15 - .L_14)
.L_14:
        /*001c*/ 	.word	0x00000000
        /*0020*/ 	.short	0x0005
        /*0022*/ 	.short	0x0028
        /*0024*/ 	.byte	0x00, 0xf4, 0x21, 0x00


	//----- nvinfo : EIATTR_KPARAM_INFO
	.align		4
.L_15:
        /*0028*/ 	.byte	0x04, 0x17
        /*002a*/ 	.short	(.L_17 - .L_16)
.L_16:
        /*002c*/ 	.word	0x00000000
        /*0030*/ 	.short	0x0004
        /*0032*/ 	.short	0x0020
        /*0034*/ 	.byte	0x00, 0xf4, 0x21, 0x00


	//----- nvinfo : EIATTR_KPARAM_INFO
	.align		4
.L_17:
        /*0038*/ 	.byte	0x04, 0x17
        /*003a*/ 	.short	(.L_19 - .L_18)
.L_18:
        /*003c*/ 	.word	0x00000000
        /*0040*/ 	.short	0x0003
        /*0042*/ 	.short	0x0018
        /*0044*/ 	.byte	0x00, 0xf4, 0x21, 0x00


	//----- nvinfo : EIATTR_KPARAM_INFO
	.align		4
.L_19:
        /*0048*/ 	.byte	0x04, 0x17
        /*004a*/ 	.short	(.L_21 - .L_20)
.L_20:
        /*004c*/ 	.word	0x00000000
        /*0050*/ 	.short	0x0002
        /*0052*/ 	.short	0x0010
        /*0054*/ 	.byte	0x00, 0xf4, 0x21, 0x00


	//----- nvinfo : EIATTR_KPARAM_INFO
	.align		4
.L_21:
        /*0058*/ 	.byte	0x04, 0x17
        /*005a*/ 	.short	(.L_23 - .L_22)
.L_22:
        /*005c*/ 	.word	0x00000000
        /*0060*/ 	.short	0x0001
        /*0062*/ 	.short	0x0008
        /*0064*/ 	.byte	0x00, 0xf4, 0x21, 0x00


	//----- nvinfo : EIATTR_KPARAM_INFO
	.align		4
.L_23:
        /*0068*/ 	.byte	0x04, 0x17
        /*006a*/ 	.short	(.L_25 - .L_24)
.L_24:
        /*006c*/ 	.word	0x00000000
        /*0070*/ 	.short	0x0000
        /*0072*/ 	.short	0x0000
        /*0074*/ 	.byte	0x00, 0xf4, 0x21, 0x00


	//----- nvinfo : EIATTR_SPARSE_MMA_MASK
	.align		4
.L_25:
        /*0078*/ 	.byte	0x03, 0x50
        /*007a*/ 	.short	0x0000


	//----- nvinfo : EIATTR_MAXREG_COUNT
	.align		4
        /*007c*/ 	.byte	0x03, 0x1b
        /*007e*/ 	.short	0x00ff


	//----- nvinfo : EIATTR_EXIT_INSTR_OFFSETS
	.align		4
        /*0080*/ 	.byte	0x04, 0x1c
        /*0082*/ 	.short	(.L_27 - .L_26)


	//   ....[0]....
.L_26:
        /*0084*/ 	.word	0x00000350


	//----- nvinfo : EIATTR_REQNTID
	.align		4
.L_27:
        /*0088*/ 	.byte	0x04, 0x10
        /*008a*/ 	.short	(.L_29 - .L_28)
.L_28:
        /*008c*/ 	.word	0x00000100
        /*0090*/ 	.word	0x00000001
        /*0094*/ 	.word	0x00000001


	//----- nvinfo : EIATTR_CBANK_PARAM_SIZE
	.align		4
.L_29:
        /*0098*/ 	.byte	0x03, 0x19
        /*009a*/ 	.short	0x0034


	//----- nvinfo : EIATTR_PARAM_CBANK
	.align		4
        /*009c*/ 	.byte	0x04, 0x0a
        /*009e*/ 	.short	(.L_31 - .L_30)
	.align		4
.L_30:
        /*00a0*/ 	.word	index@(.nv.constant0.triton_poi_fused__native_batch_norm_legit_no_training_relu_12)
        /*00a4*/ 	.short	0x0210
        /*00a6*/ 	.short	0x0034


	//----- nvinfo : EIATTR_SW_WAR
	.align		4
.L_31:
        /*00a8*/ 	.byte	0x04, 0x36
        /*00aa*/ 	.short	(.L_33 - .L_32)
.L_32:
        /*00ac*/ 	.word	0x00000008
.L_33:


//--------------------- .nv.callgraph             --------------------------
	.section	.nv.callgraph,"",@"SHT_CUDA_CALLGRAPH"
	.align	4
	.sectionentsize	8
	.align		4
        /*0000*/ 	.word	0x00000000
	.align		4
        /*0004*/ 	.word	0xffffffff
	.align		4
        /*0008*/ 	.word	0x00000000
	.align		4
        /*000c*/ 	.word	0xfffffffe
	.align		4
        /*0010*/ 	.word	0x00000000
	.align		4
        /*0014*/ 	.word	0xfffffffd
	.align		4
        /*0018*/ 	.word	0x00000000
	.align		4
        /*001c*/ 	.word	0xfffffffc


//--------------------- .nv.constant4             --------------------------
	.section	.nv.constant4,"a",@progbits
	.align	8
	.align		8
.nv.constant4:
        /*0000*/ 	.dword	_$_str
	.align		8
        /*0008*/ 	.dword	_$_str_$_2


//--------------------- .text.triton_poi_fused__native_batch_norm_legit_no_training_relu_12 --------------------------
	.section	.text.triton_poi_fused__native_batch_norm_legit_no_training_relu_12,"ax",@progbits
	.align	128
        .global         triton_poi_fused__native_batch_norm_legit_no_training_relu_12
        .type           triton_poi_fused__native_batch_norm_legit_no_training_relu_12,@function
        .size           triton_poi_fused__native_batch_norm_legit_no_training_relu_12,(.L_x_1 - triton_poi_fused__native_batch_norm_legit_no_training_relu_12)
        .other          triton_poi_fused__native_batch_norm_legit_no_training_relu_12,@"STO_CUDA_ENTRY STV_DEFAULT"
triton_poi_fused__native_batch_norm_legit_no_training_relu_12:
.text.triton_poi_fused__native_batch_norm_legit_no_training_relu_12:
[----:B------:R-:W-:Y:S01]  /*0000*/  LDC R1, c[0x0][0x28] ;  /* 0x00000a00ff017b82 */ /* 0x000fe20000000800 */
[----:B------:R-:W1:Y:S07]  /*0010*/  S2R R0, SR_TID.X ;  /* 0x0000000000007919 */ /* 0x000e6e0000002100 */
[----:B------:R-:W2:Y:S01]  /*0020*/  LDC.64 R6, c[0x0][0x220] ;  /* 0x00008800ff067b82 */ /* 0x000ea20000000a00 */
[----:B------:R-:W-:Y:S01]  /*0030*/  ULDC.64 UR4, c[0x0][0x208] ;  /* 0x0000820000047ab9 */ /* 0x000fe20000000a00 */
[----:B------:R-:W3:Y:S06]  /*0040*/  S2R R5, SR_CTAID.X ;  /* 0x0000000000057919 */ /* 0x000eec0000002500 */
[----:B------:R-:W4:Y:S08]  /*0050*/  LDC.64 R8, c[0x0][0x228] ;  /* 0x00008a00ff087b82 */ /* 0x000f300000000a00 */
[----:B------:R-:W5:Y:S01]  /*0060*/  LDC.64 R10, c[0x0][0x230] ;  /* 0x00008c00ff0a7b82 */ /* 0x000f620000000a00 */
[----:B-1----:R-:W-:-:S02]  /*0070*/  SHF.L.U32 R0, R0, 0x1, RZ ;  /* 0x0000000100007819 */ /* 0x002fc400000006ff */
[----:B---3--:R-:W-:Y:S02]  /*0080*/  SHF.R.S32.HI R3, RZ, 0x16, R5 ;  /* 0x00000016ff037819 */ /* 0x008fe40000011405 */
[----:B------:R-:W-:Y:S02]  /*0090*/  LOP3.LUT R0, R0, 0x1fe, RZ, 0xc0, !PT ;  /* 0x000001fe00007812 */ /* 0x000fe400078ec0ff */
[----:B------:R-:W-:Y:S02]  /*00a0*/  SGXT R3, R3, 0x1 ;  /* 0x000000010303781a */ /* 0x000fe40000000200 */
[----:B------:R-:W-:Y:S02]  /*00b0*/  LEA R0, R5, R0, 0x9 ;  /* 0x0000000005007211 */ /* 0x000fe400078e48ff */
[----:B------:R-:W1:Y:S02]  /*00c0*/  LDC.64 R4, c[0x0][0x218] ;  /* 0x00008600ff047b82 */ /* 0x000e640000000a00 */
[----:B------:R-:W-:-:S04]  /*00d0*/  LEA.HI R3, R3, R0, RZ, 0x8 ;  /* 0x0000000003037211 */ /* 0x000fc800078f40ff */
[----:B------:R-:W-:-:S04]  /*00e0*/  SHF.R.S32.HI R3, RZ, 0x8, R3 ;  /* 0x00000008ff037819 */ /* 0x000fc80000011403 */
[----:B------:R-:W-:-:S04]  /*00f0*/  LEA.HI R2, R3, R3, RZ, 0x9 ;  /* 0x0000000303027211 */ /* 0x000fc800078f48ff */
[----:B------:R-:W-:-:S04]  /*0100*/  LOP3.LUT R2, R2, 0xfffffe00, RZ, 0xc0, !PT ;  /* 0xfffffe0002027812 */ /* 0x000fc800078ec0ff */
[----:B------:R-:W-:Y:S02]  /*0110*/  IADD3 R13, R3, -R2, RZ ;  /* 0x80000002030d7210 */ /* 0x000fe40007ffe0ff */
[----:B------:R-:W3:Y:S03]  /*0120*/  LDC.64 R2, c[0x0][0x210] ;  /* 0x00008400ff027b82 */ /* 0x000ee60000000a00 */
[----:B--2---:R-:W-:-:S06]  /*0130*/  IMAD.WIDE R6, R13, 0x4, R6 ;  /* 0x000000040d067825 */ /* 0x004fcc00078e0206 */
[----:B------:R-:W2:Y:S01]  /*0140*/  LDG.E.EL R6, desc[UR4][R6.64] ;  /* 0x0000000406067981 */ /* 0x000ea2000c2e1900 */
[----:B-1----:R-:W-:-:S05]  /*0150*/  IMAD.WIDE R4, R13, 0x4, R4 ;  /* 0x000000040d047825 */ /* 0x002fca00078e0204 */
[----:B------:R1:W2:Y:S01]  /*0160*/  LDG.E.EL R12, desc[UR4][R4.64] ;  /* 0x00000004040c7981 */ /* 0x0002a2000c2e1900 */
[----:B---3--:R-:W-:Y:S01]  /*0170*/  IMAD.WIDE R2, R0, 0x4, R2 ;  /* 0x0000000400027825 */ /* 0x008fe200078e0202 */
[----:B------:R-:W-:Y:S01]  /*0180*/  HFMA2.MMA R14, -RZ, RZ, 1.625, 0 ;  /* 0x3e800000ff0e7435 */ /* 0x000fe200000001ff */
[----:B-1----:R-:W1:Y:S04]  /*0190*/  LDC.64 R4, c[0x0][0x238] ;  /* 0x00008e00ff047b82 */ /* 0x002e680000000a00 */
[----:B------:R-:W3:Y:S01]  /*01a0*/  LDG.E.64 R2, desc[UR4][R2.64] ;  /* 0x0000000402027981 */ /* 0x000ee2000c1e1b00 */
[----:B----4-:R-:W-:-:S04]  /*01b0*/  IMAD.WIDE R8, R13, 0x4, R8 ;  /* 0x000000040d087825 */ /* 0x010fc800078e0208 */
[----:B-----5:R-:W-:Y:S02]  /*01c0*/  IMAD.WIDE R10, R13, 0x4, R10 ;  /* 0x000000040d0a7825 */ /* 0x020fe400078e020a */
[----:B------:R-:W4:Y:S04]  /*01d0*/  LDG.E.EL R8, desc[UR4][R8.64] ;  /* 0x0000000408087981 */ /* 0x000f28000c2e1900 */
[----:B------:R-:W4:Y:S01]  /*01e0*/  LDG.E.EL R11, desc[UR4][R10.64] ;  /* 0x000000040a0b7981 */ /* 0x000f22000c2e1900 */
[----:B-1----:R-:W-:-:S04]  /*01f0*/  IMAD.WIDE R4, R0, 0x4, R4 ;  /* 0x0000000400047825 */ /* 0x002fc800078e0204 */
[----:B--2---:R-:W-:-:S04]  /*0200*/  FADD R6, R6, 9.9999997473787516356e-06 ;  /* 0x3727c5ac06067421 */ /* 0x004fc80000000000 */
[----:B------:R-:W1:Y:S02]  /*0210*/  MUFU.SQRT R7, R6 ;  /* 0x0000000600077308 */ /* 0x000e640000002000 */
[C---:B-1----:R-:W-:Y:S02]  /*0220*/  FSETP.GT.AND P0, PT, R7.reuse, 8.50705917302346158658e+37, PT ;  /* 0x7e8000000700780b */ /* 0x042fe40003f04000 */
[----:B------:R-:W-:-:S11]  /*0230*/  FSETP.GEU.AND P1, PT, R7, 1.175494350822287508e-38, PT ;  /* 0x008000000700780b */ /* 0x000fd60003f2e000 */
[----:B------:R-:W-:-:S04]  /*0240*/  @P0 FMUL R7, R7, 0.25 ;  /* 0x3e80000007070820 */ /* 0x000fc80000400000 */
[----:B------:R-:W-:-:S06]  /*0250*/  @!P1 FMUL R7, R7, 16777216 ;  /* 0x4b80000007079820 */ /* 0x000fcc0000400000 */
[----:B------:R-:W1:Y:S01]  /*0260*/  MUFU.RCP R7, R7 ;  /* 0x0000000700077308 */ /* 0x000e620000001000 */
[----:B------:R-:W-:Y:S01]  /*0270*/  FSEL R14, R14, 1, P0 ;  /* 0x3f8000000e0e7808 */ /* 0x000fe20000000000 */
[----:B---3--:R-:W-:-:S04]  /*0280*/  FADD R2, R2, -R12 ;  /* 0x8000000c02027221 */ /* 0x008fc80000000000 */
[----:B------:R-:W-:Y:S01]  /*0290*/  @!P1 FMUL R14, R14, 16777216 ;  /* 0x4b8000000e0e9820 */ /* 0x000fe20000400000 */
[----:B------:R-:W-:-:S03]  /*02a0*/  FADD R3, R3, -R12 ;  /* 0x8000000c03037221 */ /* 0x000fc60000000000 */
[----:B-1----:R-:W-:-:S04]  /*02b0*/  FMUL R14, R7, R14 ;  /* 0x0000000e070e7220 */ /* 0x002fc80000400000 */
[-C--:B------:R-:W-:Y:S01]  /*02c0*/  FMUL R2, R2, R14.reuse ;  /* 0x0000000e02027220 */ /* 0x080fe20000400000 */
[----:B------:R-:W-:-:S03]  /*02d0*/  FMUL R14, R3, R14 ;  /* 0x0000000e030e7220 */ /* 0x000fc60000400000 */
[C-C-:B----4-:R-:W-:Y:S01]  /*02e0*/  FFMA R2, R8.reuse, R2, R11.reuse ;  /* 0x0000000208027223 */ /* 0x150fe2000000000b */
[----:B------:R-:W-:-:S04]  /*02f0*/  FFMA R14, R8, R14, R11 ;  /* 0x0000000e080e7223 */ /* 0x000fc8000000000b */
[----:B------:R-:W-:Y:S02]  /*0300*/  FSETP.GEU.AND P0, PT, R2, RZ, PT ;  /* 0x000000ff0200720b */ /* 0x000fe40003f0e000 */
[----:B------:R-:W-:Y:S02]  /*0310*/  FSETP.GEU.AND P1, PT, R14, RZ, PT ;  /* 0x000000ff0e00720b */ /* 0x000fe40003f2e000 */
[----:B------:R-:W-:Y:S02]  /*0320*/  FSEL R2, R2, RZ, P0 ;  /* 0x000000ff02027208 */ /* 0x000fe40000000000 */
[----:B------:R-:W-:-:S05]  /*0330*/  FSEL R3, R14, RZ, P1 ;  /* 0x000000ff0e037208 */ /* 0x000fca0000800000 */
[----:B------:R-:W-:Y:S01]  /*0340*/  STG.E.64 desc[UR4][R4.64], R2 ;  /* 0x0000000204007986 */ /* 0x000fe2000c101b04 */
[----:B------:R-:W-:Y:S05]  /*0350*/  EXIT ;  /* 0x000000000000794d */ /* 0x000fea0003800000 */
.L_x_0:
[----:B------:R-:W-:-:S00]  /*0360*/  BRA `(.L_x_0) ;  /* 0xfffffffc00fc7947 */ /* 0x000fc0000383ffff */
[----:B------:R-:W-:-:S00]  /*0370*/  NOP ;  /* 0x0000000000007918 */ /* 0x000fc00000000000 */
        /* <DEDUP_REMOVED lines=8> */
.L_x_1:


//--------------------- .nv.global.init           --------------------------
	.section	.nv.global.init,"aw",@progbits
.nv.global.init:
	.type		_$_str,@object
	.size		_$_str,(_$_str_$_2 - _$_str)
_$_str:
        /*0000*/ 	.byte	0x5f, 0x5f, 0x43, 0x55, 0x44, 0x41, 0x5f, 0x46, 0x54, 0x5a, 0x00
	.type		_$_str_$_2,@object
	.size		_$_str_$_2,(.L_1 - _$_str_$_2)
_$_str_$_2:
        /*000b*/ 	.byte	0x5f, 0x5f, 0x43, 0x55, 0x44, 0x41, 0x5f, 0x50, 0x52, 0x45, 0x43, 0x5f, 0x53, 0x51, 0x52, 0x54
        /*001b*/ 	.byte	0x00
.L_1:


//--------------------- .nv.constant0.triton_poi_fused__native_batch_norm_legit_no_training_relu_12 --------------------------
	.section	.nv.constant0.triton_poi_fused__native_batch_norm_legit_no_training_relu_12,"a",@progbits
	.sectionflags	@""
	.align	4
.nv.constant0.triton_poi_fused__native_batch_norm_legit_no_training_relu_12:
	.zero		580
